	.headerflags	@"EF_CUDA_TEXMODE_UNIFIED EF_CUDA_64BIT_ADDRESS EF_CUDA_ACCELERATORS EF_CUDA_SM90 EF_CUDA_VIRTUAL_SM(EF_CUDA_SM90)"
	.elftype	@"ET_EXEC"


//--------------------- .nv.info                  --------------------------
	.section	.nv.info,"",@"SHT_CUDA_INFO"
	.align	4


	//----- nvinfo : EIATTR_REGCOUNT
	.align		4
        /*0000*/ 	.byte	0x04, 0x2f
        /*0002*/ 	.short	(.L_3 - .L_2)
	.align		4
.L_2:
        /*0004*/ 	.word	index@(triton_poi_fused__native_batch_norm_legit_no_training_add_relu_11)
        /*0008*/ 	.word	0x0000001a


	//----- nvinfo : EIATTR_MIN_STACK_SIZE
	.align		4
.L_3:
        /*000c*/ 	.byte	0x04, 0x12
        /*000e*/ 	.short	(.L_5 - .L_4)
	.align		4
.L_4:
        /*0010*/ 	.word	index@(triton_poi_fused__native_batch_norm_legit_no_training_add_relu_11)
        /*0014*/ 	.word	0x00000000


	//----- nvinfo : EIATTR_FRAME_SIZE
	.align		4
.L_5:
        /*0018*/ 	.byte	0x04, 0x11
        /*001a*/ 	.short	(.L_7 - .L_6)
	.align		4
.L_6:
        /*001c*/ 	.word	index@(triton_poi_fused__native_batch_norm_legit_no_training_add_relu_11)
        /*0020*/ 	.word	0x00000000


	//----- nvinfo : EIATTR_MIN_STACK_SIZE
	.align		4
.L_7:
        /*0024*/ 	.byte	0x04, 0x12
        /*0026*/ 	.short	(.L_9 - .L_8)
	.align		4
.L_8:
        /*0028*/ 	.word	index@(triton_poi_fused__native_batch_norm_legit_no_training_add_relu_11)
        /*002c*/ 	.word	0x00000000
.L_9:


//--------------------- .nv.info.triton_poi_fused__native_batch_norm_legit_no_training_add_relu_11 --------------------------
	.section	.nv.info.triton_poi_fused__native_batch_norm_legit_no_training_add_relu_11,"",@"SHT_CUDA_INFO"
	.sectionflags	@""
	.align	4


	//----- nvinfo : EIATTR_CUDA_API_VERSION
	.align		4
        /*0000*/ 	.byte	0x04, 0x37
        /*0002*/ 	.short	(.L_11 - .L_10)
.L_10:
        /*0004*/ 	.word	0x0000007c


	//----- nvinfo : EIATTR_KPARAM_INFO
	.align		4
.L_11:
        /*0008*/ 	.byte	0x04, 0x17
        /*000a*/ 	.short	(.L_13 - .L_12)
.L_12:
        /*000c*/ 	.word	0x00000000
        /*0010*/ 	.short	0x000b
        /*0012*/ 	.short	0x0058
        /*0014*/ 	.byte	0x00, 0xf0, 0x11, 0x00


	//----- nvinfo : EIATTR_KPARAM_INFO
	.align		4
.L_13:
        /*0018*/ 	.byte	0x04, 0x17
        /*001a*/ 	.short	(.L_15 - .L_14)
.L_14:
        /*001c*/ 	.word	0x00000000
        /*0020*/ 	.short	0x000a
        /*0022*/ 	.short	0x0050
        /*0024*/ 	.byte	0x00, 0xf4, 0x21, 0x00


	//----- nvinfo : EIATTR_KPARAM_INFO
	.align		4
.L_15:
        /*0028*/ 	.byte	0x04, 0x17
        /*002a*/ 	.short	(.L_17 - .L_16)
.L_16:
        /*002c*/ 	.word	0x00000000
        /*0030*/ 	.short	0x0009
        /*0032*/ 	.short	0x0048
        /*0034*/ 	.byte	0x00, 0xf4, 0x21, 0x00


	//----- nvinfo : EIATTR_KPARAM_INFO
	.align		4
.L_17:
        /*0038*/ 	.byte	0x04, 0x17
        /*003a*/ 	.short	(.L_19 - .L_18)
.L_18:
        /*003c*/ 	.word	0x00000000
        /*0040*/ 	.short	0x0008
        /*0042*/ 	.short	0x0040
        /*0044*/ 	.byte	0x00, 0xf4, 0x21, 0x00


	//----- nvinfo : EIATTR_KPARAM_INFO
	.align		4
.L_19:
        /*0048*/ 	.byte	0x04, 0x17
        /*004a*/ 	.short	(.L_21 - .L_20)
.L_20:
        /*004c*/ 	.word	0x00000000
        /*0050*/ 	.short	0x0007
        /*0052*/ 	.short	0x0038
        /*0054*/ 	.byte	0x00, 0xf4, 0x21, 0x00


	//----- nvinfo : EIATTR_KPARAM_INFO
	.align		4
.L_21:
        /*0058*/ 	.byte	0x04, 0x17
        /*005a*/ 	.short	(.L_23 - .L_22)
.L_22:
        /*005c*/ 	.word	0x00000000
        /*0060*/ 	.short	0x0006
        /*0062*/ 	.short	0x0030
        /*0064*/ 	.byte	0x00, 0xf4, 0x21, 0x00


	//----- nvinfo : EIATTR_KPARAM_INFO
	.align		4
.L_23:
        /*0068*/ 	.byte	0x04, 0x17
        /*006a*/ 	.short	(.L_25 - .L_24)
.L_24:
        /*006c*/ 	.word	0x00000000
        /*0070*/ 	.short	0x0005
        /*0072*/ 	.short	0x0028
        /*0074*/ 	.byte	0x00, 0xf4, 0x21, 0x00


	//----- nvinfo : EIATTR_KPARAM_INFO
	.align		4
.L_25:
        /*0078*/ 	.byte	0x04, 0x17
        /*007a*/ 	.short	(.L_27 - .L_26)
.L_26:
        /*007c*/ 	.word	0x00000000
        /*0080*/ 	.short	0x0004
        /*0082*/ 	.short	0x0020
        /*0084*/ 	.byte	0x00, 0xf4, 0x21, 0x00


	//----- nvinfo : EIATTR_KPARAM_INFO
	.align		4
.L_27:
        /*0088*/ 	.byte	0x04, 0x17
        /*008a*/ 	.short	(.L_29 - .L_28)
.L_28:
        /*008c*/ 	.word	0x00000000
        /*0090*/ 	.short	0x0003
        /*0092*/ 	.short	0x0018
        /*0094*/ 	.byte	0x00, 0xf4, 0x21, 0x00


	//----- nvinfo : EIATTR_KPARAM_INFO
	.align		4
.L_29:
        /*0098*/ 	.byte	0x04, 0x17
        /*009a*/ 	.short	(.L_31 - .L_30)
.L_30:
        /*009c*/ 	.word	0x00000000
        /*00a0*/ 	.short	0x0002
        /*00a2*/ 	.short	0x0010
        /*00a4*/ 	.byte	0x00, 0xf4, 0x21, 0x00


	//----- nvinfo : EIATTR_KPARAM_INFO
	.align		4
.L_31:
        /*00a8*/ 	.byte	0x04, 0x17
        /*00aa*/ 	.short	(.L_33 - .L_32)
.L_32:
        /*00ac*/ 	.word	0x00000000
        /*00b0*/ 	.short	0x0001
        /*00b2*/ 	.short	0x0008
        /*00b4*/ 	.byte	0x00, 0xf4, 0x21, 0x00


	//----- nvinfo : EIATTR_KPARAM_INFO
	.align		4
.L_33:
        /*00b8*/ 	.byte	0x04, 0x17
        /*00ba*/ 	.short	(.L_35 - .L_34)
.L_34:
        /*00bc*/ 	.word	0x00000000
        /*00c0*/ 	.short	0x0000
        /*00c2*/ 	.short	0x0000
        /*00c4*/ 	.byte	0x00, 0xf4, 0x21, 0x00


	//----- nvinfo : EIATTR_SPARSE_MMA_MASK
	.align		4
.L_35:
        /*00c8*/ 	.byte	0x03, 0x50
        /*00ca*/ 	.short	0x0000


	//----- nvinfo : EIATTR_MAXREG_COUNT
	.align		4
        /*00cc*/ 	.byte	0x03, 0x1b
        /*00ce*/ 	.short	0x00ff


	//----- nvinfo : EIATTR_EXIT_INSTR_OFFSETS
	.align		4
        /*00d0*/ 	.byte	0x04, 0x1c
        /*00d2*/ 	.short	(.L_37 - .L_36)


	//   ....[0]....
.L_36:
        /*00d4*/ 	.word	0x00000560


	//----- nvinfo : EIATTR_REQNTID
	.align		4
.L_37:
        /*00d8*/ 	.byte	0x04, 0x10
        /*00da*/ 	.short	(.L_39 - .L_38)
.L_38:
        /*00dc*/ 	.word	0x00000080
        /*00e0*/ 	.word	0x00000001
        /*00e4*/ 	.word	0x00000001


	//----- nvinfo : EIATTR_CBANK_PARAM_SIZE
	.align		4
.L_39:
        /*00e8*/ 	.byte	0x03, 0x19
        /*00ea*/ 	.short	0x005c


	//----- nvinfo : EIATTR_PARAM_CBANK
	.align		4
        /*00ec*/ 	.byte	0x04, 0x0a
        /*00ee*/ 	.short	(.L_41 - .L_40)
	.align		4
.L_40:
        /*00f0*/ 	.word	index@(.nv.constant0.triton_poi_fused__native_batch_norm_legit_no_training_add_relu_11)
        /*00f4*/ 	.short	0x0210
        /*00f6*/ 	.short	0x005c


	//----- nvinfo : EIATTR_SW_WAR
	.align		4
.L_41:
        /*00f8*/ 	.byte	0x04, 0x36
        /*00fa*/ 	.short	(.L_43 - .L_42)
.L_42:
        /*00fc*/ 	.word	0x00000008
.L_43:


//--------------------- .nv.callgraph             --------------------------
	.section	.nv.callgraph,"",@"SHT_CUDA_CALLGRAPH"
	.align	4
	.sectionentsize	8
	.align		4
        /*0000*/ 	.word	0x00000000
	.align		4
        /*0004*/ 	.word	0xffffffff
	.align		4
        /*0008*/ 	.word	0x00000000
	.align		4
        /*000c*/ 	.word	0xfffffffe
	.align		4
        /*0010*/ 	.word	0x00000000
	.align		4
        /*0014*/ 	.word	0xfffffffd
	.align		4
        /*0018*/ 	.word	0x00000000
	.align		4
        /*001c*/ 	.word	0xfffffffc


//--------------------- .nv.constant4             --------------------------
	.section	.nv.constant4,"a",@progbits
	.align	8
	.align		8
.nv.constant4:
        /*0000*/ 	.dword	_$_str
	.align		8
        /*0008*/ 	.dword	_$_str_$_2


//--------------------- .text.triton_poi_fused__native_batch_norm_legit_no_training_add_relu_11 --------------------------
	.section	.text.triton_poi_fused__native_batch_norm_legit_no_training_add_relu_11,"ax",@progbits
	.align	128
        .global         triton_poi_fused__native_batch_norm_legit_no_training_add_relu_11
        .type           triton_poi_fused__native_batch_norm_legit_no_training_add_relu_11,@function
        .size           triton_poi_fused__native_batch_norm_legit_no_training_add_relu_11,(.L_x_1 - triton_poi_fused__native_batch_norm_legit_no_training_add_relu_11)
        .other          triton_poi_fused__native_batch_norm_legit_no_training_add_relu_11,@"STO_CUDA_ENTRY STV_DEFAULT"
triton_poi_fused__native_batch_norm_legit_no_training_add_relu_11:
.text.triton_poi_fused__native_batch_norm_legit_no_training_add_relu_11:
[----:B------:R-:W-:Y:S01]  /*0000*/  LDC R1, c[0x0][0x28] ;  /* 0x00000a00ff017b82 */ /* 0x000fe20000000800 */
[----:B------:R-:W1:Y:S07]  /*0010*/  S2R R0, SR_TID.X ;  /* 0x0000000000007919 */ /* 0x000e6e0000002100 */
[----:B------:R-:W2:Y:S01]  /*0020*/  LDC.64 R16, c[0x0][0x250] ;  /* 0x00009400ff107b82 */ /* 0x000ea20000000a00 */
[----:B------:R-:W-:Y:S01]  /*0030*/  ULDC.64 UR4, c[0x0][0x208] ;  /* 0x0000820000047ab9 */ /* 0x000fe20000000a00 */
[----:B------:R-:W3:Y:S06]  /*0040*/  S2R R5, SR_CTAID.X ;  /* 0x0000000000057919 */ /* 0x000eec0000002500 */
[----:B------:R-:W4:Y:S08]  /*0050*/  LDC.64 R18, c[0x0][0x248] ;  /* 0x00009200ff127b82 */ /* 0x000f300000000a00 */
[----:B------:R-:W5:Y:S08]  /*0060*/  LDC.64 R22, c[0x0][0x218] ;  /* 0x00008600ff167b82 */ /* 0x000f700000000a00 */
[----:B------:R-:W4:Y:S01]  /*0070*/  LDC.64 R8, c[0x0][0x240] ;  /* 0x00009000ff087b82 */ /* 0x000f220000000a00 */
[----:B-1----:R-:W-:-:S07]  /*0080*/  SHF.L.U32 R0, R0, 0x1, RZ ;  /* 0x0000000100007819 */ /* 0x002fce00000006ff */
[----:B------:R-:W1:Y:S01]  /*0090*/  LDC.64 R20, c[0x0][0x220] ;  /* 0x00008800ff147b82 */ /* 0x000e620000000a00 */
[----:B---3--:R-:W-:Y:S02]  /*00a0*/  SHF.R.S32.HI R3, RZ, 0x17, R5 ;  /* 0x00000017ff037819 */ /* 0x008fe40000011405 */
[----:B------:R-:W-:Y:S02]  /*00b0*/  LOP3.LUT R0, R0, 0xfe, RZ, 0xc0, !PT ;  /* 0x000000fe00007812 */ /* 0x000fe400078ec0ff */
[----:B------:R-:W-:-:S03]  /*00c0*/  SGXT R3, R3, 0x1 ;  /* 0x000000010303781a */ /* 0x000fc60000000200 */
[----:B------:R-:W3:Y:S01]  /*00d0*/  LDC.64 R14, c[0x0][0x230] ;  /* 0x00008c00ff0e7b82 */ /* 0x000ee20000000a00 */
[----:B------:R-:W-:-:S04]  /*00e0*/  LEA R12, R5, R0, 0x8 ;  /* 0x00000000050c7211 */ /* 0x000fc800078e40ff */
[----:B------:R-:W-:-:S03]  /*00f0*/  LEA.HI R3, R3, R12, RZ, 0x6 ;  /* 0x0000000c03037211 */ /* 0x000fc600078f30ff */
[----:B------:R-:W1:Y:S01]  /*0100*/  LDC.64 R4, c[0x0][0x228] ;  /* 0x00008a00ff047b82 */ /* 0x000e620000000a00 */
[----:B------:R-:W-:-:S04]  /*0110*/  SHF.R.S32.HI R3, RZ, 0x6, R3 ;  /* 0x00000006ff037819 */ /* 0x000fc80000011403 */
[----:B------:R-:W-:-:S03]  /*0120*/  LEA.HI R0, R3, R3, RZ, 0x5 ;  /* 0x0000000303007211 */ /* 0x000fc600078f28ff */
[----:B------:R-:W3:Y:S01]  /*0130*/  LDC.64 R10, c[0x0][0x238] ;  /* 0x00008e00ff0a7b82 */ /* 0x000ee20000000a00 */
[----:B------:R-:W-:-:S04]  /*0140*/  LOP3.LUT R0, R0, 0xffffffe0, RZ, 0xc0, !PT ;  /* 0xffffffe000007812 */ /* 0x000fc800078ec0ff */
[----:B------:R-:W-:-:S03]  /*0150*/  IADD3 R13, R3, -R0, RZ ;  /* 0x80000000030d7210 */ /* 0x000fc60007ffe0ff */
[----:B------:R-:W3:Y:S02]  /*0160*/  LDC.64 R6, c[0x0][0x258] ;  /* 0x00009600ff067b82 */ /* 0x000ee40000000a00 */
[----:B--2---:R-:W-:-:S04]  /*0170*/  IMAD.WIDE R16, R13, 0x4, R16 ;  /* 0x000000040d107825 */ /* 0x004fc800078e0210 */
[C---:B01----:R-:W-:Y:S02]  /*0180*/  IMAD.WIDE R4, R13.reuse, 0x4, R4 ;  /* 0x000000040d047825 */ /* 0x043fe400078e0204 */
[----:B------:R-:W2:Y:S01]  /*0190*/  LDG.E.EL R16, desc[UR4][R16.64] ;  /* 0x0000000410107981 */ /* 0x000ea2000c2e1900 */
[----:B------:R-:W0:Y:S03]  /*01a0*/  LDC.64 R2, c[0x0][0x260] ;  /* 0x00009800ff027b82 */ /* 0x000e260000000a00 */
[----:B------:R5:W2:Y:S01]  /*01b0*/  LDG.E.EL R0, desc[UR4][R4.64] ;  /* 0x0000000404007981 */ /* 0x000aa2000c2e1900 */
[----:B----4-:R-:W-:-:S04]  /*01c0*/  IMAD.WIDE R18, R13, 0x4, R18 ;  /* 0x000000040d127825 */ /* 0x010fc800078e0212 */
[C---:B------:R-:W-:Y:S02]  /*01d0*/  IMAD.WIDE R8, R12.reuse, 0x4, R8 ;  /* 0x000000040c087825 */ /* 0x040fe400078e0208 */
[----:B------:R-:W4:Y:S02]  /*01e0*/  LDG.E.EL R18, desc[UR4][R18.64] ;  /* 0x0000000412127981 */ /* 0x000f24000c2e1900 */
[C---:B------:R-:W-:Y:S02]  /*01f0*/  IMAD.WIDE R20, R13.reuse, 0x4, R20 ;  /* 0x000000040d147825 */ /* 0x040fe400078e0214 */
[----:B------:R-:W4:Y:S02]  /*0200*/  LDG.E.64 R8, desc[UR4][R8.64] ;  /* 0x0000000408087981 */ /* 0x000f24000c1e1b00 */
[----:B-----5:R-:W-:Y:S02]  /*0210*/  IMAD.WIDE R4, R12, 0x4, R22 ;  /* 0x000000040c047825 */ /* 0x020fe400078e0216 */
[----:B------:R-:W5:Y:S02]  /*0220*/  LDG.E.EL R17, desc[UR4][R20.64] ;  /* 0x0000000414117981 */ /* 0x000f64000c2e1900 */
[----:B---3--:R-:W-:-:S02]  /*0230*/  IMAD.WIDE R14, R13, 0x4, R14 ;  /* 0x000000040d0e7825 */ /* 0x008fc400078e020e */
[----:B------:R-:W5:Y:S02]  /*0240*/  LDG.E.64 R4, desc[UR4][R4.64] ;  /* 0x0000000404047981 */ /* 0x000f64000c1e1b00 */
[C---:B------:R-:W-:Y:S02]  /*0250*/  IMAD.WIDE R10, R13.reuse, 0x4, R10 ;  /* 0x000000040d0a7825 */ /* 0x040fe400078e020a */
[----:B------:R-:W3:Y:S02]  /*0260*/  LDG.E.EL R14, desc[UR4][R14.64] ;  /* 0x000000040e0e7981 */ /* 0x000ee4000c2e1900 */
[C---:B------:R-:W-:Y:S02]  /*0270*/  IMAD.WIDE R6, R13.reuse, 0x4, R6 ;  /* 0x000000040d067825 */ /* 0x040fe400078e0206 */
[----:B------:R-:W3:Y:S02]  /*0280*/  LDG.E.EL R11, desc[UR4][R10.64] ;  /* 0x000000040a0b7981 */ /* 0x000ee4000c2e1900 */
[----:B0-----:R-:W-:-:S02]  /*0290*/  IMAD.WIDE R2, R13, 0x4, R2 ;  /* 0x000000040d027825 */ /* 0x001fc400078e0202 */
[----:B------:R0:W3:Y:S04]  /*02a0*/  LDG.E.EL R6, desc[UR4][R6.64] ;  /* 0x0000000406067981 */ /* 0x0000e8000c2e1900 */
[----:B------:R1:W3:Y:S01]  /*02b0*/  LDG.E.EL R13, desc[UR4][R2.64] ;  /* 0x00000004020d7981 */ /* 0x0002e2000c2e1900 */
[----:B0-----:R-:W-:Y:S01]  /*02c0*/  HFMA2.MMA R7, -RZ, RZ, 1.625, 0 ;  /* 0x3e800000ff077435 */ /* 0x001fe200000001ff */
[----:B-1----:R-:W0:Y:S02]  /*02d0*/  LDC.64 R2, c[0x0][0x210] ;  /* 0x00008400ff027b82 */ /* 0x002e240000000a00 */
[----:B0-----:R-:W-:-:S04]  /*02e0*/  IMAD.WIDE R2, R12, 0x4, R2 ;  /* 0x000000040c027825 */ /* 0x001fc800078e0202 */
[----:B--2---:R-:W-:Y:S01]  /*02f0*/  FADD R16, R16, 9.9999997473787516356e-06 ;  /* 0x3727c5ac10107421 */ /* 0x004fe20000000000 */
[----:B------:R-:W-:-:S03]  /*0300*/  FADD R0, R0, 9.9999997473787516356e-06 ;  /* 0x3727c5ac00007421 */ /* 0x000fc60000000000 */
[----:B------:R-:W0:Y:S08]  /*0310*/  MUFU.SQRT R20, R16 ;  /* 0x0000001000147308 */ /* 0x000e300000002000 */
[----:B------:R-:W1:Y:S01]  /*0320*/  MUFU.SQRT R19, R0 ;  /* 0x0000000000137308 */ /* 0x000e620000002000 */
[C---:B0-----:R-:W-:Y:S02]  /*0330*/  FSETP.GT.AND P1, PT, R20.reuse, 8.50705917302346158658e+37, PT ;  /* 0x7e8000001400780b */ /* 0x041fe40003f24000 */
[----:B------:R-:W-:-:S02]  /*0340*/  FSETP.GEU.AND P3, PT, R20, 1.175494350822287508e-38, PT ;  /* 0x008000001400780b */ /* 0x000fc40003f6e000 */
[C---:B-1----:R-:W-:Y:S02]  /*0350*/  FSETP.GT.AND P0, PT, R19.reuse, 8.50705917302346158658e+37, PT ;  /* 0x7e8000001300780b */ /* 0x042fe40003f04000 */
[----:B------:R-:W-:-:S07]  /*0360*/  FSETP.GEU.AND P2, PT, R19, 1.175494350822287508e-38, PT ;  /* 0x008000001300780b */ /* 0x000fce0003f4e000 */
[----:B------:R-:W-:-:S04]  /*0370*/  @P1 FMUL R20, R20, 0.25 ;  /* 0x3e80000014141820 */ /* 0x000fc80000400000 */
[----:B------:R-:W-:Y:S01]  /*0380*/  @!P3 FMUL R20, R20, 16777216 ;  /* 0x4b8000001414b820 */ /* 0x000fe20000400000 */
[----:B------:R-:W-:-:S04]  /*0390*/  @P0 FMUL R19, R19, 0.25 ;  /* 0x3e80000013130820 */ /* 0x000fc80000400000 */
[----:B------:R-:W-:Y:S01]  /*03a0*/  @!P2 FMUL R19, R19, 16777216 ;  /* 0x4b8000001313a820 */ /* 0x000fe20000400000 */
[----:B------:R-:W0:Y:S01]  /*03b0*/  MUFU.RCP R20, R20 ;  /* 0x0000001400147308 */ /* 0x000e220000001000 */
[----:B------:R-:W-:-:S07]  /*03c0*/  FSEL R0, R7, 1, P0 ;  /* 0x3f80000007007808 */ /* 0x000fce0000000000 */
[----:B------:R-:W1:Y:S01]  /*03d0*/  MUFU.RCP R19, R19 ;  /* 0x0000001300137308 */ /* 0x000e620000001000 */
[----:B------:R-:W-:Y:S01]  /*03e0*/  FSEL R7, R7, 1, P1 ;  /* 0x3f80000007077808 */ /* 0x000fe20000800000 */
[----:B------:R-:W-:-:S04]  /*03f0*/  @!P2 FMUL R0, R0, 16777216 ;  /* 0x4b8000000000a820 */ /* 0x000fc80000400000 */
[----:B------:R-:W-:Y:S01]  /*0400*/  @!P3 FMUL R7, R7, 16777216 ;  /* 0x4b8000000707b820 */ /* 0x000fe20000400000 */
[--C-:B-----5:R-:W-:Y:S01]  /*0410*/  FADD R15, R4, -R17.reuse ;  /* 0x80000011040f7221 */ /* 0x120fe20000000000 */
[--C-:B----4-:R-:W-:Y:S02]  /*0420*/  FADD R8, R8, -R18.reuse ;  /* 0x8000001208087221 */ /* 0x110fe40000000000 */
[----:B0-----:R-:W-:Y:S01]  /*0430*/  FMUL R7, R20, R7 ;  /* 0x0000000714077220 */ /* 0x001fe20000400000 */
[----:B------:R-:W-:Y:S01]  /*0440*/  FADD R5, R5, -R17 ;  /* 0x8000001105057221 */ /* 0x000fe20000000000 */
[----:B------:R-:W-:Y:S01]  /*0450*/  FADD R18, R9, -R18 ;  /* 0x8000001209127221 */ /* 0x000fe20000000000 */
[----:B-1----:R-:W-:Y:S01]  /*0460*/  FMUL R0, R19, R0 ;  /* 0x0000000013007220 */ /* 0x002fe20000400000 */
[C---:B------:R-:W-:Y:S02]  /*0470*/  FMUL R8, R7.reuse, R8 ;  /* 0x0000000807087220 */ /* 0x040fe40000400000 */
[----:B------:R-:W-:Y:S01]  /*0480*/  FMUL R18, R7, R18 ;  /* 0x0000001207127220 */ /* 0x000fe20000400000 */
[C---:B------:R-:W-:Y:S01]  /*0490*/  FMUL R15, R0.reuse, R15 ;  /* 0x0000000f000f7220 */ /* 0x040fe20000400000 */
[----:B------:R-:W-:Y:S01]  /*04a0*/  FMUL R0, R0, R5 ;  /* 0x0000000500007220 */ /* 0x000fe20000400000 */
[----:B---3--:R-:W-:-:S02]  /*04b0*/  FFMA R8, R6, R8, R13 ;  /* 0x0000000806087223 */ /* 0x008fc4000000000d */
[C-C-:B------:R-:W-:Y:S01]  /*04c0*/  FFMA R15, R14.reuse, R15, R11.reuse ;  /* 0x0000000f0e0f7223 */ /* 0x140fe2000000000b */
[----:B------:R-:W-:Y:S01]  /*04d0*/  FFMA R11, R14, R0, R11 ;  /* 0x000000000e0b7223 */ /* 0x000fe2000000000b */
[----:B------:R-:W-:-:S03]  /*04e0*/  FFMA R18, R6, R18, R13 ;  /* 0x0000001206127223 */ /* 0x000fc6000000000d */
[----:B------:R-:W-:Y:S01]  /*04f0*/  FSETP.GEU.AND P0, PT, R15, -R8, PT ;  /* 0x800000080f00720b */ /* 0x000fe20003f0e000 */
[----:B------:R-:W-:Y:S01]  /*0500*/  FADD R8, R8, R15 ;  /* 0x0000000f08087221 */ /* 0x000fe20000000000 */
[----:B------:R-:W-:Y:S01]  /*0510*/  FADD R0, R18, R11 ;  /* 0x0000000b12007221 */ /* 0x000fe20000000000 */
[----:B------:R-:W-:-:S03]  /*0520*/  FSETP.GEU.AND P1, PT, R11, -R18, PT ;  /* 0x800000120b00720b */ /* 0x000fc60003f2e000 */
[----:B------:R-:W-:Y:S02]  /*0530*/  FSEL R8, R8, RZ, P0 ;  /* 0x000000ff08087208 */ /* 0x000fe40000000000 */
[----:B------:R-:W-:-:S05]  /*0540*/  FSEL R9, R0, RZ, P1 ;  /* 0x000000ff00097208 */ /* 0x000fca0000800000 */
[----:B------:R-:W-:Y:S01]  /*0550*/  STG.E.64 desc[UR4][R2.64], R8 ;  /* 0x0000000802007986 */ /* 0x000fe2000c101b04 */
[----:B------:R-:W-:Y:S05]  /*0560*/  EXIT ;  /* 0x000000000000794d */ /* 0x000fea0003800000 */
.L_x_0:
[----:B------:R-:W-:-:S00]  /*0570*/  BRA `(.L_x_0) ;  /* 0xfffffffc00fc7947 */ /* 0x000fc0000383ffff */
[----:B------:R-:W-:-:S00]  /*0580*/  NOP ;  /* 0x0000000000007918 */ /* 0x000fc00000000000 */
[----:B------:R-:W-:-:S00]  /*0590*/  NOP ;  /* 0x0000000000007918 */ /* 0x000fc00000000000 */
[----:B------:R-:W-:-:S00]  /*05a0*/  NOP ;  /* 0x0000000000007918 */ /* 0x000fc00000000000 */
[----:B------:R-:W-:-:S00]  /*05b0*/  NOP ;  /* 0x0000000000007918 */ /* 0x000fc00000000000 */
[----:B------:R-:W-:-:S00]  /*05c0*/  NOP ;  /* 0x0000000000007918 */ /* 0x000fc00000000000 */
[----:B------:R-:W-:-:S00]  /*05d0*/  NOP ;  /* 0x0000000000007918 */ /* 0x000fc00000000000 */
[----:B------:R-:W-:-:S00]  /*05e0*/  NOP ;  /* 0x0000000000007918 */ /* 0x000fc00000000000 */
[----:B------:R-:W-:-:S00]  /*05f0*/  NOP ;  /* 0x0000000000007918 */ /* 0x000fc00000000000 */
.L_x_1:


//--------------------- .nv.global.init           --------------------------
	.section	.nv.global.init,"aw",@progbits
.nv.global.init:
	.type		_$_str,@object
	.size		_$_str,(_$_str_$_2 - _$_str)
_$_str:
        /*0000*/ 	.byte	0x5f, 0x5f, 0x43, 0x55, 0x44, 0x41, 0x5f, 0x46, 0x54, 0x5a, 0x00
	.type		_$_str_$_2,@object
	.size		_$_str_$_2,(.L_1 - _$_str_$_2)
_$_str_$_2:
        /*000b*/ 	.byte	0x5f, 0x5f, 0x43, 0x55, 0x44, 0x41, 0x5f, 0x50, 0x52, 0x45, 0x43, 0x5f, 0x53, 0x51, 0x52, 0x54
        /*001b*/ 	.byte	0x00
.L_1:


//--------------------- .nv.constant0.triton_poi_fused__native_batch_norm_legit_no_training_add_relu_11 --------------------------
	.section	.nv.constant0.triton_poi_fused__native_batch_norm_legit_no_training_add_relu_11,"a",@progbits
	.sectionflags	@""
	.align	4
.nv.constant0.triton_poi_fused__native_batch_norm_legit_no_training_add_relu_11:
	.zero		620
